//
// Generated by NVIDIA NVVM Compiler
//
// Compiler Build ID: CL-36424714
// Cuda compilation tools, release 13.0, V13.0.88
// Based on NVVM 20.0.0
//

.version 9.0
.target sm_100
.address_size 64

	// .globl	_Z13smithwatermanPcS_PiS0_ii

.visible .entry _Z13smithwatermanPcS_PiS0_ii(
	.param .u64 .ptr .align 1 _Z13smithwatermanPcS_PiS0_ii_param_0,
	.param .u64 .ptr .align 1 _Z13smithwatermanPcS_PiS0_ii_param_1,
	.param .u64 .ptr .align 1 _Z13smithwatermanPcS_PiS0_ii_param_2,
	.param .u64 .ptr .align 1 _Z13smithwatermanPcS_PiS0_ii_param_3,
	.param .u32 _Z13smithwatermanPcS_PiS0_ii_param_4,
	.param .u32 _Z13smithwatermanPcS_PiS0_ii_param_5
)
{
	.reg .pred 	%p<22>;
	.reg .b16 	%rs<6>;
	.reg .b32 	%r<111>;
	.reg .b64 	%rd<37>;

	ld.param.u64 	%rd10, [_Z13smithwatermanPcS_PiS0_ii_param_0];
	ld.param.u64 	%rd11, [_Z13smithwatermanPcS_PiS0_ii_param_1];
	ld.param.u64 	%rd13, [_Z13smithwatermanPcS_PiS0_ii_param_2];
	ld.param.u64 	%rd12, [_Z13smithwatermanPcS_PiS0_ii_param_3];
	ld.param.u32 	%r52, [_Z13smithwatermanPcS_PiS0_ii_param_4];
	ld.param.u32 	%r53, [_Z13smithwatermanPcS_PiS0_ii_param_5];
	cvta.to.global.u64 	%rd14, %rd13;
	mov.u32 	%r1, %ctaid.x;
	mul.lo.s32 	%r55, %r1, 263169;
	mul.wide.u32 	%rd15, %r55, 4;
	add.s64 	%rd1, %rd14, %rd15;
	mov.u32 	%r2, %tid.x;
	mov.u32 	%r3, %ntid.x;
	cvt.u16.u32 	%rs1, %r3;
	div.u16 	%rs2, 512, %rs1;
	add.s16 	%rs3, %rs2, 1;
	cvt.u32.u16 	%r56, %rs3;
	and.b32  	%r4, %r56, 3;
	shl.b32 	%r5, %r3, 2;
	and.b32  	%r57, %r56, 2044;
	neg.s32 	%r6, %r57;
	mov.b32 	%r95, 0;
$L__BB0_1:
	setp.gt.u32 	%p1, %r3, 170;
	mul.lo.s32 	%r8, %r95, 513;
	add.s32 	%r9, %r8, %r2;
	mov.b32 	%r106, 0;
	@%p1 bra 	$L__BB0_12;
	shl.b32 	%r60, %r3, 1;
	add.s32 	%r100, %r2, %r60;
	add.s32 	%r104, %r100, %r8;
	mad.lo.s32 	%r99, %r3, 3, %r2;
	add.s32 	%r103, %r99, %r8;
	add.s32 	%r101, %r2, %r3;
	add.s32 	%r102, %r101, %r8;
	mov.b32 	%r106, 0;
	mov.u32 	%r96, %r6;
	mov.u32 	%r97, %r9;
	mov.u32 	%r98, %r2;
$L__BB0_3:
	mul.wide.u32 	%rd16, %r104, 4;
	add.s64 	%rd3, %rd1, %rd16;
	mul.wide.u32 	%rd17, %r103, 4;
	add.s64 	%rd4, %rd1, %rd17;
	mul.wide.u32 	%rd18, %r102, 4;
	add.s64 	%rd5, %rd1, %rd18;
	mul.wide.u32 	%rd19, %r97, 4;
	add.s64 	%rd6, %rd1, %rd19;
	setp.gt.u32 	%p2, %r98, 512;
	@%p2 bra 	$L__BB0_5;
	mov.b32 	%r61, 0;
	st.global.u32 	[%rd6], %r61;
$L__BB0_5:
	setp.gt.u32 	%p3, %r101, 512;
	@%p3 bra 	$L__BB0_7;
	mov.b32 	%r62, 0;
	st.global.u32 	[%rd5], %r62;
$L__BB0_7:
	add.s32 	%r26, %r106, %r3;
	setp.gt.u32 	%p4, %r100, 512;
	@%p4 bra 	$L__BB0_9;
	mov.b32 	%r63, 0;
	st.global.u32 	[%rd3], %r63;
$L__BB0_9:
	add.s32 	%r27, %r26, %r3;
	setp.gt.u32 	%p5, %r99, 512;
	@%p5 bra 	$L__BB0_11;
	mov.b32 	%r64, 0;
	st.global.u32 	[%rd4], %r64;
$L__BB0_11:
	add.s32 	%r65, %r27, %r3;
	add.s32 	%r106, %r65, %r3;
	add.s32 	%r104, %r104, %r5;
	add.s32 	%r103, %r103, %r5;
	add.s32 	%r102, %r102, %r5;
	add.s32 	%r101, %r101, %r5;
	add.s32 	%r100, %r100, %r5;
	add.s32 	%r99, %r99, %r5;
	add.s32 	%r98, %r98, %r5;
	add.s32 	%r97, %r97, %r5;
	add.s32 	%r96, %r96, 4;
	setp.ne.s32 	%p6, %r96, 0;
	@%p6 bra 	$L__BB0_3;
$L__BB0_12:
	setp.eq.s32 	%p7, %r4, 0;
	@%p7 bra 	$L__BB0_20;
	add.s32 	%r39, %r106, %r2;
	setp.gt.u32 	%p8, %r39, 512;
	@%p8 bra 	$L__BB0_15;
	add.s32 	%r66, %r9, %r106;
	mul.wide.u32 	%rd20, %r66, 4;
	add.s64 	%rd21, %rd1, %rd20;
	mov.b32 	%r67, 0;
	st.global.u32 	[%rd21], %r67;
$L__BB0_15:
	setp.eq.s32 	%p9, %r4, 1;
	add.s32 	%r40, %r106, %r3;
	@%p9 bra 	$L__BB0_20;
	add.s32 	%r41, %r39, %r3;
	setp.gt.u32 	%p10, %r41, 512;
	@%p10 bra 	$L__BB0_18;
	add.s32 	%r68, %r9, %r40;
	mul.wide.u32 	%rd22, %r68, 4;
	add.s64 	%rd23, %rd1, %rd22;
	mov.b32 	%r69, 0;
	st.global.u32 	[%rd23], %r69;
$L__BB0_18:
	setp.eq.s32 	%p11, %r4, 2;
	add.s32 	%r70, %r41, %r3;
	setp.gt.u32 	%p12, %r70, 512;
	or.pred  	%p13, %p11, %p12;
	@%p13 bra 	$L__BB0_20;
	add.s32 	%r71, %r40, %r3;
	add.s32 	%r72, %r9, %r71;
	mul.wide.u32 	%rd24, %r72, 4;
	add.s64 	%rd25, %rd1, %rd24;
	mov.b32 	%r73, 0;
	st.global.u32 	[%rd25], %r73;
$L__BB0_20:
	add.s32 	%r95, %r95, 1;
	setp.ne.s32 	%p14, %r95, 513;
	@%p14 bra 	$L__BB0_1;
	shl.b32 	%r77, %r1, 9;
	cvt.u64.u32 	%rd7, %r77;
	bar.sync 	0;
	cvta.to.global.u64 	%rd8, %rd10;
	cvta.to.global.u64 	%rd9, %rd11;
	mov.b32 	%r109, 2;
	mov.b32 	%r108, 0;
	mov.b32 	%r107, 1;
$L__BB0_22:
	setp.lt.s32 	%p15, %r109, 2;
	@%p15 bra 	$L__BB0_27;
	mov.b32 	%r110, 1;
$L__BB0_24:
	add.s32 	%r47, %r110, %r2;
	setp.ge.u32 	%p16, %r47, %r109;
	@%p16 bra 	$L__BB0_26;
	add.s32 	%r79, %r47, %r108;
	sub.s32 	%r80, %r107, %r79;
	mad.lo.s32 	%r81, %r80, 513, %r79;
	mul.wide.s32 	%rd26, %r81, 4;
	add.s64 	%rd27, %rd1, %rd26;
	ld.global.u32 	%r82, [%rd27+-4];
	cvt.s64.s32 	%rd28, %r80;
	add.s64 	%rd29, %rd28, %rd7;
	add.s64 	%rd30, %rd8, %rd29;
	ld.global.u8 	%rs4, [%rd30];
	cvt.s64.s32 	%rd31, %r79;
	add.s64 	%rd32, %rd31, %rd7;
	add.s64 	%rd33, %rd9, %rd32;
	ld.global.u8 	%rs5, [%rd33+-1];
	setp.eq.s16 	%p17, %rs4, %rs5;
	selp.u32 	%r83, 1, 0, %p17;
	add.s32 	%r84, %r82, %r83;
	ld.global.u32 	%r85, [%rd27];
	add.s32 	%r86, %r85, %r53;
	ld.global.u32 	%r87, [%rd27+2048];
	add.s32 	%r88, %r87, %r52;
	max.s32 	%r89, %r84, %r86;
	max.s32 	%r90, %r88, %r89;
	max.s32 	%r91, %r90, 0;
	st.global.u32 	[%rd27+2052], %r91;
$L__BB0_26:
	add.s32 	%r110, %r110, %r3;
	setp.lt.s32 	%p18, %r110, %r109;
	@%p18 bra 	$L__BB0_24;
$L__BB0_27:
	bar.sync 	0;
	setp.gt.u32 	%p19, %r107, 511;
	selp.b32 	%r92, -1, 1, %p19;
	add.s32 	%r109, %r92, %r109;
	selp.u32 	%r93, 1, 0, %p19;
	add.s32 	%r108, %r108, %r93;
	add.s32 	%r107, %r107, 1;
	setp.ne.s32 	%p20, %r107, 1025;
	@%p20 bra 	$L__BB0_22;
	bar.sync 	0;
	setp.ne.s32 	%p21, %r2, 0;
	@%p21 bra 	$L__BB0_30;
	ld.global.u32 	%r94, [%rd1+1052672];
	cvta.to.global.u64 	%rd34, %rd12;
	mul.wide.u32 	%rd35, %r1, 4;
	add.s64 	%rd36, %rd34, %rd35;
	st.global.u32 	[%rd36], %r94;
$L__BB0_30:
	bar.sync 	0;
	ret;

}


// ===== COMPILED SASS (sm_100) =====

	.target	sm_100

	.elftype	@"ET_EXEC"


//--------------------- .note.nv.tkinfo           --------------------------
	.section	.note.nv.tkinfo,"",@"SHT_NOTE"
	.sectionflags	@"SHF_NOTE_NV_TKINFO"
	.tkinfo
        /*0018*/ 	.word	0x00000002
        /*0030*/ 	.string	""
        /*0030*/ 	.string	"ptxas"
        /*0030*/ 	.string	"Cuda compilation tools, release 13.0, V13.0.88"
        /*0030*/ 	.string	"Build cuda_13.0.r13.0/compiler.36424714_0"
        /*0030*/ 	.string	"-arch sm_100 -m 64 "



//--------------------- .note.nv.cuinfo           --------------------------
	.section	.note.nv.cuinfo,"",@"SHT_NOTE"
	.sectionflags	@"SHF_NOTE_NV_CUINFO"
        /*0018*/ 	.short	0x0002
        /*001a*/ 	.short	0x0064
        /*001c*/ 	.short	0x0082
	.zero		2


//--------------------- .nv.info                  --------------------------
	.section	.nv.info,"",@"SHT_CUDA_INFO"
	.align	4


	//----- nvinfo : EIATTR_REGCOUNT
	.align		4
        /*0000*/ 	.byte	0x04, 0x2f
        /*0002*/ 	.short	(.L_1 - .L_0)
	.align		4
.L_0:
        /*0004*/ 	.word	index@(_Z13smithwatermanPcS_PiS0_ii)
        /*0008*/ 	.word	0x00000020


	//----- nvinfo : EIATTR_FRAME_SIZE
	.align		4
.L_1:
        /*000c*/ 	.byte	0x04, 0x11
        /*000e*/ 	.short	(.L_3 - .L_2)
	.align		4
.L_2:
        /*0010*/ 	.word	index@($__internal_0_$__cuda_sm20_div_u16)
        /*0014*/ 	.word	0x00000000


	//----- nvinfo : EIATTR_FRAME_SIZE
	.align		4
.L_3:
        /*0018*/ 	.byte	0x04, 0x11
        /*001a*/ 	.short	(.L_5 - .L_4)
	.align		4
.L_4:
        /*001c*/ 	.word	index@(_Z13smithwatermanPcS_PiS0_ii)
        /*0020*/ 	.word	0x00000000


	//----- nvinfo : EIATTR_MIN_STACK_SIZE
	.align		4
.L_5:
        /*0024*/ 	.byte	0x04, 0x12
        /*0026*/ 	.short	(.L_7 - .L_6)
	.align		4
.L_6:
        /*0028*/ 	.word	index@(_Z13smithwatermanPcS_PiS0_ii)
        /*002c*/ 	.word	0x00000000
.L_7:


//--------------------- .nv.compat                --------------------------
	.section	.nv.compat,"",@"SHT_CUDA_COMPAT_INFO"
	.align	4
        /*0000*/ 	.byte	0x02, 0x09, 0x00, 0x00, 0x02, 0x02, 0x01, 0x00, 0x02, 0x05, 0x05, 0x00, 0x03, 0x07, 0x01, 0x01
        /*0010*/ 	.byte	0x02, 0x03, 0x00, 0x00, 0x02, 0x06, 0x01, 0x00, 0x04, 0x0b, 0x08, 0x00, 0x01, 0x00, 0x00, 0x00
        /*0020*/ 	.byte	0x00, 0x00, 0x00, 0x00


//--------------------- .nv.info._Z13smithwatermanPcS_PiS0_ii --------------------------
	.section	.nv.info._Z13smithwatermanPcS_PiS0_ii,"",@"SHT_CUDA_INFO"
	.sectionflags	@""
	.align	4


	//----- nvinfo : EIATTR_CUDA_API_VERSION
	.align		4
        /*0000*/ 	.byte	0x04, 0x37
        /*0002*/ 	.short	(.L_9 - .L_8)
.L_8:
        /*0004*/ 	.word	0x00000082


	//----- nvinfo : EIATTR_KPARAM_INFO
	.align		4
.L_9:
        /*0008*/ 	.byte	0x04, 0x17
        /*000a*/ 	.short	(.L_11 - .L_10)
.L_10:
        /*000c*/ 	.word	0x00000000
        /*0010*/ 	.short	0x0005
        /*0012*/ 	.short	0x0024
        /*0014*/ 	.byte	0x00, 0xf0, 0x11, 0x00


	//----- nvinfo : EIATTR_KPARAM_INFO
	.align		4
.L_11:
        /*0018*/ 	.byte	0x04, 0x17
        /*001a*/ 	.short	(.L_13 - .L_12)
.L_12:
        /*001c*/ 	.word	0x00000000
        /*0020*/ 	.short	0x0004
        /*0022*/ 	.short	0x0020
        /*0024*/ 	.byte	0x00, 0xf0, 0x11, 0x00


	//----- nvinfo : EIATTR_KPARAM_INFO
	.align		4
.L_13:
        /*0028*/ 	.byte	0x04, 0x17
        /*002a*/ 	.short	(.L_15 - .L_14)
.L_14:
        /*002c*/ 	.word	0x00000000
        /*0030*/ 	.short	0x0003
        /*0032*/ 	.short	0x0018
        /*0034*/ 	.byte	0x00, 0xf5, 0x21, 0x00


	//----- nvinfo : EIATTR_KPARAM_INFO
	.align		4
.L_15:
        /*0038*/ 	.byte	0x04, 0x17
        /*003a*/ 	.short	(.L_17 - .L_16)
.L_16:
        /*003c*/ 	.word	0x00000000
        /*0040*/ 	.short	0x0002
        /*0042*/ 	.short	0x0010
        /*0044*/ 	.byte	0x00, 0xf5, 0x21, 0x00


	//----- nvinfo : EIATTR_KPARAM_INFO
	.align		4
.L_17:
        /*0048*/ 	.byte	0x04, 0x17
        /*004a*/ 	.short	(.L_19 - .L_18)
.L_18:
        /*004c*/ 	.word	0x00000000
        /*0050*/ 	.short	0x0001
        /*0052*/ 	.short	0x0008
        /*0054*/ 	.byte	0x00, 0xf5, 0x21, 0x00


	//----- nvinfo : EIATTR_KPARAM_INFO
	.align		4
.L_19:
        /*0058*/ 	.byte	0x04, 0x17
        /*005a*/ 	.short	(.L_21 - .L_20)
.L_20:
        /*005c*/ 	.word	0x00000000
        /*0060*/ 	.short	0x0000
        /*0062*/ 	.short	0x0000
        /*0064*/ 	.byte	0x00, 0xf5, 0x21, 0x00


	//----- nvinfo : EIATTR_SPARSE_MMA_MASK
	.align		4
.L_21:
        /*0068*/ 	.byte	0x03, 0x50
        /*006a*/ 	.short	0x0000


	//----- nvinfo : EIATTR_MAXREG_COUNT
	.align		4
        /*006c*/ 	.byte	0x03, 0x1b
        /*006e*/ 	.short	0x00ff


	//----- nvinfo : EIATTR_NUM_BARRIERS
	.align		4
        /*0070*/ 	.byte	0x02, 0x4c
        /*0072*/ 	.byte	0x01
	.zero		1


	//----- nvinfo : EIATTR_MERCURY_ISA_VERSION
	.align		4
        /*0074*/ 	.byte	0x03, 0x5f
        /*0076*/ 	.short	0x0101


	//----- nvinfo : EIATTR_VRC_CTA_INIT_COUNT
	.align		4
        /*0078*/ 	.byte	0x02, 0x4a
	.zero		1
	.zero		1


	//----- nvinfo : EIATTR_EXIT_INSTR_OFFSETS
	.align		4
        /*007c*/ 	.byte	0x04, 0x1c
        /*007e*/ 	.short	(.L_23 - .L_22)


	//   ....[0]....
.L_22:
        /*0080*/ 	.word	0x000008d0


	//----- nvinfo : EIATTR_CRS_STACK_SIZE
	.align		4
.L_23:
        /*0084*/ 	.byte	0x04, 0x1e
        /*0086*/ 	.short	(.L_25 - .L_24)
.L_24:
        /*0088*/ 	.word	0x00000000


	//----- nvinfo : EIATTR_CBANK_PARAM_SIZE
	.align		4
.L_25:
        /*008c*/ 	.byte	0x03, 0x19
        /*008e*/ 	.short	0x0028


	//----- nvinfo : EIATTR_PARAM_CBANK
	.align		4
        /*0090*/ 	.byte	0x04, 0x0a
        /*0092*/ 	.short	(.L_27 - .L_26)
	.align		4
.L_26:
        /*0094*/ 	.word	index@(.nv.constant0._Z13smithwatermanPcS_PiS0_ii)
        /*0098*/ 	.short	0x0380
        /*009a*/ 	.short	0x0028


	//----- nvinfo : EIATTR_SW_WAR
	.align		4
.L_27:
        /*009c*/ 	.byte	0x04, 0x36
        /*009e*/ 	.short	(.L_29 - .L_28)
.L_28:
        /*00a0*/ 	.word	0x00000008
.L_29:


//--------------------- .nv.callgraph             --------------------------
	.section	.nv.callgraph,"",@"SHT_CUDA_CALLGRAPH"
	.align	4
	.sectionentsize	8
	.align		4
        /*0000*/ 	.word	0x00000000
	.align		4
        /*0004*/ 	.word	0xffffffff
	.align		4
        /*0008*/ 	.word	0x00000000
	.align		4
        /*000c*/ 	.word	0xfffffffe
	.align		4
        /*0010*/ 	.word	0x00000000
	.align		4
        /*0014*/ 	.word	0xfffffffd
	.align		4
        /*0018*/ 	.word	0x00000000
	.align		4
        /*001c*/ 	.word	0xfffffffc


//--------------------- .text._Z13smithwatermanPcS_PiS0_ii --------------------------
	.section	.text._Z13smithwatermanPcS_PiS0_ii,"ax",@progbits
	.align	128
        .global         _Z13smithwatermanPcS_PiS0_ii
        .type           _Z13smithwatermanPcS_PiS0_ii,@function
        .size           _Z13smithwatermanPcS_PiS0_ii,(.L_x_12 - _Z13smithwatermanPcS_PiS0_ii)
        .other          _Z13smithwatermanPcS_PiS0_ii,@"STO_CUDA_ENTRY STV_DEFAULT"
_Z13smithwatermanPcS_PiS0_ii:
.text._Z13smithwatermanPcS_PiS0_ii:
[----:B------:R-:W-:Y:S01]  /*0000*/  LDC R1, c[0x0][0x37c] ;  /* 0x0000df00ff017b82 */ /* 0x000fe20000000800 */
[----:B------:R-:W0:Y:S07]  /*0010*/  S2R R0, SR_CTAID.X ;  /* 0x0000000000007919 */ /* 0x000e2e0000002500 */
[----:B------:R-:W1:Y:S08]  /*0020*/  LDC R4, c[0x0][0x360] ;  /* 0x0000d800ff047b82 */ /* 0x000e700000000800 */
[----:B------:R-:W2:Y:S01]  /*0030*/  LDC.64 R2, c[0x0][0x390] ;  /* 0x0000e400ff027b82 */ /* 0x000ea20000000a00 */
[----:B-1----:R-:W-:Y:S01]  /*0040*/  LOP3.LUT R6, R4, 0xffff, RZ, 0xc0, !PT ;  /* 0x0000ffff04067812 */ /* 0x002fe200078ec0ff */
[----:B0-----:R-:W-:-:S04]  /*0050*/  IMAD R5, R0, 0x40401, RZ ;  /* 0x0004040100057824 */ /* 0x001fc800078e02ff */
[----:B--2---:R-:W-:Y:S01]  /*0060*/  IMAD.WIDE.U32 R2, R5, 0x4, R2 ;  /* 0x0000000405027825 */ /* 0x004fe200078e0002 */
[----:B------:R-:W-:-:S07]  /*0070*/  MOV R10, 0x90 ;  /* 0x00000090000a7802 */ /* 0x000fce0000000f00 */
[----:B------:R-:W-:Y:S05]  /*0080*/  CALL.REL.NOINC `($__internal_0_$__cuda_sm20_div_u16) ;  /* 0x0000000800147944 */ /* 0x000fea0003c00000 */
[----:B------:R-:W0:Y:S01]  /*0090*/  S2R R5, SR_TID.X ;  /* 0x0000000000057919 */ /* 0x000e220000002100 */
[----:B------:R-:W-:Y:S01]  /*00a0*/  VIADD R6, R8, 0x1 ;  /* 0x0000000108067836 */ /* 0x000fe20000000000 */
[----:B------:R-:W1:Y:S01]  /*00b0*/  LDCU.64 UR10, c[0x0][0x358] ;  /* 0x00006b00ff0a77ac */ /* 0x000e620008000a00 */
[----:B------:R-:W-:-:S03]  /*00c0*/  IMAD.MOV.U32 R12, RZ, RZ, RZ ;  /* 0x000000ffff0c7224 */ /* 0x000fc600078e00ff */
[----:B------:R-:W-:-:S04]  /*00d0*/  LOP3.LUT R6, R6, 0xffff, RZ, 0xc0, !PT ;  /* 0x0000ffff06067812 */ /* 0x000fc800078ec0ff */
[C---:B------:R-:W-:Y:S02]  /*00e0*/  LOP3.LUT R16, R6.reuse, 0x7fc, RZ, 0xc0, !PT ;  /* 0x000007fc06107812 */ /* 0x040fe400078ec0ff */
[----:B------:R-:W-:-:S03]  /*00f0*/  LOP3.LUT R13, R6, 0x3, RZ, 0xc0, !PT ;  /* 0x00000003060d7812 */ /* 0x000fc600078ec0ff */
[----:B------:R-:W-:-:S07]  /*0100*/  IMAD.MOV R16, RZ, RZ, -R16 ;  /* 0x000000ffff107224 */ /* 0x000fce00078e0a10 */
.L_x_3:
[----:B------:R-:W-:Y:S01]  /*0110*/  ISETP.GT.U32.AND P2, PT, R4, 0xaa, PT ;  /* 0x000000aa0400780c */ /* 0x000fe20003f44070 */
[C---:B0-----:R-:W-:Y:S01]  /*0120*/  IMAD R17, R12.reuse, 0x201, R5 ;  /* 0x000002010c117824 */ /* 0x041fe200078e0205 */
[----:B------:R-:W-:Y:S01]  /*0130*/  MOV R6, R12 ;  /* 0x0000000c00067202 */ /* 0x000fe20000000f00 */
[----:B------:R-:W-:Y:S01]  /*0140*/  VIADD R12, R12, 0x1 ;  /* 0x000000010c0c7836 */ /* 0x000fe20000000000 */
[----:B------:R-:W-:Y:S01]  /*0150*/  ISETP.NE.AND P0, PT, R13, RZ, PT ;  /* 0x000000ff0d00720c */ /* 0x000fe20003f05270 */
[----:B------:R-:W-:-:S03]  /*0160*/  IMAD.MOV.U32 R18, RZ, RZ, RZ ;  /* 0x000000ffff127224 */ /* 0x000fc600078e00ff */
[----:B------:R-:W-:-:S05]  /*0170*/  ISETP.NE.AND P1, PT, R12, 0x201, PT ;  /* 0x000002010c00780c */ /* 0x000fca0003f25270 */
[----:B------:R-:W-:Y:S08]  /*0180*/  @P2 BRA `(.L_x_0) ;  /* 0x00000000008c2947 */ /* 0x000ff00003800000 */
[CC--:B------:R-:W-:Y:S01]  /*0190*/  IADD3 R27, PT, PT, R4.reuse, R5.reuse, RZ ;  /* 0x00000005041b7210 */ /* 0x0c0fe20007ffe0ff */
[C-C-:B------:R-:W-:Y:S01]  /*01a0*/  IMAD R19, R4.reuse, 0x2, R5.reuse ;  /* 0x0000000204137824 */ /* 0x140fe200078e0205 */
[----:B------:R-:W-:Y:S01]  /*01b0*/  MOV R24, R5 ;  /* 0x0000000500187202 */ /* 0x000fe20000000f00 */
[----:B------:R-:W-:Y:S02]  /*01c0*/  IMAD R23, R4, 0x3, R5 ;  /* 0x0000000304177824 */ /* 0x000fe400078e0205 */
[----:B------:R-:W-:Y:S02]  /*01d0*/  IMAD.MOV.U32 R18, RZ, RZ, RZ ;  /* 0x000000ffff127224 */ /* 0x000fe400078e00ff */
[----:B------:R-:W-:Y:S02]  /*01e0*/  IMAD.MOV.U32 R20, RZ, RZ, R16 ;  /* 0x000000ffff147224 */ /* 0x000fe400078e0010 */
[----:B------:R-:W-:Y:S02]  /*01f0*/  IMAD.MOV.U32 R22, RZ, RZ, R17 ;  /* 0x000000ffff167224 */ /* 0x000fe400078e0011 */
[----:B------:R-:W-:-:S02]  /*0200*/  IMAD R21, R6, 0x201, R19 ;  /* 0x0000020106157824 */ /* 0x000fc400078e0213 */
[C---:B------:R-:W-:Y:S02]  /*0210*/  IMAD R25, R6.reuse, 0x201, R23 ;  /* 0x0000020106197824 */ /* 0x040fe400078e0217 */
[----:B------:R-:W-:-:S07]  /*0220*/  IMAD R29, R6, 0x201, R27 ;  /* 0x00000201061d7824 */ /* 0x000fce00078e021b */
.L_x_1:
[----:B------:R-:W-:Y:S01]  /*0230*/  ISETP.GT.U32.AND P2, PT, R24, 0x200, PT ;  /* 0x000002001800780c */ /* 0x000fe20003f44070 */
[--C-:B------:R-:W-:Y:S01]  /*0240*/  IMAD.WIDE.U32 R14, R22, 0x4, R2.reuse ;  /* 0x00000004160e7825 */ /* 0x100fe200078e0002 */
[----:B------:R-:W-:Y:S02]  /*0250*/  ISETP.GT.U32.AND P3, PT, R27, 0x200, PT ;  /* 0x000002001b00780c */ /* 0x000fe40003f64070 */
[----:B------:R-:W-:Y:S01]  /*0260*/  ISETP.GT.U32.AND P4, PT, R19, 0x200, PT ;  /* 0x000002001300780c */ /* 0x000fe20003f84070 */
[----:B------:R-:W-:Y:S01]  /*0270*/  IMAD.WIDE.U32 R6, R29, 0x4, R2 ;  /* 0x000000041d067825 */ /* 0x000fe200078e0002 */
[----:B------:R-:W-:Y:S02]  /*0280*/  ISETP.GT.U32.AND P5, PT, R23, 0x200, PT ;  /* 0x000002001700780c */ /* 0x000fe40003fa4070 */
[C---:B------:R-:W-:Y:S01]  /*0290*/  IADD3 R18, PT, PT, R4.reuse, R18, R4 ;  /* 0x0000001204127210 */ /* 0x040fe20007ffe004 */
[----:B------:R-:W-:Y:S01]  /*02a0*/  IMAD.WIDE.U32 R8, R21, 0x4, R2 ;  /* 0x0000000415087825 */ /* 0x000fe200078e0002 */
[----:B------:R-:W-:-:S02]  /*02b0*/  LEA R23, R4, R23, 0x2 ;  /* 0x0000001704177211 */ /* 0x000fc400078e10ff */
[C---:B------:R-:W-:Y:S01]  /*02c0*/  IADD3 R18, PT, PT, R4.reuse, R18, R4 ;  /* 0x0000001204127210 */ /* 0x040fe20007ffe004 */
[----:B------:R-:W-:Y:S01]  /*02d0*/  IMAD.WIDE.U32 R10, R25, 0x4, R2 ;  /* 0x00000004190a7825 */ /* 0x000fe200078e0002 */
[----:B-1----:R0:W-:Y:S01]  /*02e0*/  @!P2 STG.E desc[UR10][R14.64], RZ ;  /* 0x000000ff0e00a986 */ /* 0x0021e2000c10190a */
[----:B------:R-:W-:Y:S02]  /*02f0*/  LEA R21, R4, R21, 0x2 ;  /* 0x0000001504157211 */ /* 0x000fe400078e10ff */
[----:B------:R-:W-:Y:S01]  /*0300*/  VIADD R20, R20, 0x4 ;  /* 0x0000000414147836 */ /* 0x000fe20000000000 */
[----:B------:R0:W-:Y:S01]  /*0310*/  @!P3 STG.E desc[UR10][R6.64], RZ ;  /* 0x000000ff0600b986 */ /* 0x0001e2000c10190a */
[C---:B------:R-:W-:Y:S02]  /*0320*/  IMAD R27, R4.reuse, 0x4, R27 ;  /* 0x00000004041b7824 */ /* 0x040fe400078e021b */
[----:B------:R-:W-:Y:S01]  /*0330*/  IMAD R19, R4, 0x4, R19 ;  /* 0x0000000404137824 */ /* 0x000fe200078e0213 */
[----:B------:R0:W-:Y:S01]  /*0340*/  @!P4 STG.E desc[UR10][R8.64], RZ ;  /* 0x000000ff0800c986 */ /* 0x0001e2000c10190a */
[----:B------:R-:W-:Y:S01]  /*0350*/  ISETP.NE.AND P2, PT, R20, RZ, PT ;  /* 0x000000ff1400720c */ /* 0x000fe20003f45270 */
[----:B------:R-:W-:-:S02]  /*0360*/  IMAD R24, R4, 0x4, R24 ;  /* 0x0000000404187824 */ /* 0x000fc400078e0218 */
[----:B------:R0:W-:Y:S01]  /*0370*/  @!P5 STG.E desc[UR10][R10.64], RZ ;  /* 0x000000ff0a00d986 */ /* 0x0001e2000c10190a */
[C---:B------:R-:W-:Y:S02]  /*0380*/  IMAD R22, R4.reuse, 0x4, R22 ;  /* 0x0000000404167824 */ /* 0x040fe400078e0216 */
[C---:B------:R-:W-:Y:S02]  /*0390*/  IMAD R29, R4.reuse, 0x4, R29 ;  /* 0x00000004041d7824 */ /* 0x040fe400078e021d */
[----:B------:R-:W-:-:S05]  /*03a0*/  IMAD R25, R4, 0x4, R25 ;  /* 0x0000000404197824 */ /* 0x000fca00078e0219 */
[----:B0-----:R-:W-:Y:S05]  /*03b0*/  @P2 BRA `(.L_x_1) ;  /* 0xfffffffc009c2947 */ /* 0x001fea000383ffff */
.L_x_0:
[----:B------:R-:W-:Y:S05]  /*03c0*/  @!P0 BRA `(.L_x_2) ;  /* 0x00000000004c8947 */ /* 0x000fea0003800000 */
[----:B------:R-:W-:-:S05]  /*03d0*/  IMAD.IADD R9, R18, 0x1, R5 ;  /* 0x0000000112097824 */ /* 0x000fca00078e0205 */
[----:B------:R-:W-:-:S13]  /*03e0*/  ISETP.GT.U32.AND P0, PT, R9, 0x200, PT ;  /* 0x000002000900780c */ /* 0x000fda0003f04070 */
[----:B------:R-:W-:-:S04]  /*03f0*/  @!P0 IMAD.IADD R7, R17, 0x1, R18 ;  /* 0x0000000111078824 */ /* 0x000fc800078e0212 */
[----:B------:R-:W-:-:S05]  /*0400*/  @!P0 IMAD.WIDE.U32 R6, R7, 0x4, R2 ;  /* 0x0000000407068825 */ /* 0x000fca00078e0002 */
[----:B-1----:R0:W-:Y:S01]  /*0410*/  @!P0 STG.E desc[UR10][R6.64], RZ ;  /* 0x000000ff06008986 */ /* 0x0021e2000c10190a */
[----:B------:R-:W-:-:S13]  /*0420*/  ISETP.NE.AND P0, PT, R13, 0x1, PT ;  /* 0x000000010d00780c */ /* 0x000fda0003f05270 */
[----:B0-----:R-:W-:Y:S05]  /*0430*/  @!P0 BRA `(.L_x_2) ;  /* 0x0000000000308947 */ /* 0x001fea0003800000 */
[----:B------:R-:W-:Y:S01]  /*0440*/  IADD3 R9, PT, PT, R9, R4, RZ ;  /* 0x0000000409097210 */ /* 0x000fe20007ffe0ff */
[----:B------:R-:W-:-:S03]  /*0450*/  IMAD.IADD R18, R4, 0x1, R18 ;  /* 0x0000000104127824 */ /* 0x000fc600078e0212 */
[C---:B------:R-:W-:Y:S01]  /*0460*/  ISETP.GT.U32.AND P2, PT, R9.reuse, 0x200, PT ;  /* 0x000002000900780c */ /* 0x040fe20003f44070 */
[----:B------:R-:W-:-:S05]  /*0470*/  IMAD.IADD R6, R9, 0x1, R4 ;  /* 0x0000000109067824 */ /* 0x000fca00078e0204 */
[----:B------:R-:W-:-:S04]  /*0480*/  ISETP.GT.U32.AND P0, PT, R6, 0x200, PT ;  /* 0x000002000600780c */ /* 0x000fc80003f04070 */
[----:B------:R-:W-:-:S03]  /*0490*/  ISETP.EQ.OR P0, PT, R13, 0x2, P0 ;  /* 0x000000020d00780c */ /* 0x000fc60000702670 */
[----:B------:R-:W-:-:S04]  /*04a0*/  @!P2 IMAD.IADD R7, R17, 0x1, R18 ;  /* 0x000000011107a824 */ /* 0x000fc800078e0212 */
[----:B------:R-:W-:-:S05]  /*04b0*/  @!P2 IMAD.WIDE.U32 R6, R7, 0x4, R2 ;  /* 0x000000040706a825 */ /* 0x000fca00078e0002 */
[----:B------:R0:W-:Y:S01]  /*04c0*/  @!P2 STG.E desc[UR10][R6.64], RZ ;  /* 0x000000ff0600a986 */ /* 0x0001e2000c10190a */
[----:B------:R-:W-:-:S05]  /*04d0*/  @!P0 IADD3 R9, PT, PT, R17, R18, R4 ;  /* 0x0000001211098210 */ /* 0x000fca0007ffe004 */
[----:B------:R-:W-:-:S05]  /*04e0*/  @!P0 IMAD.WIDE.U32 R8, R9, 0x4, R2 ;  /* 0x0000000409088825 */ /* 0x000fca00078e0002 */
[----:B------:R0:W-:Y:S02]  /*04f0*/  @!P0 STG.E desc[UR10][R8.64], RZ ;  /* 0x000000ff08008986 */ /* 0x0001e4000c10190a */
.L_x_2:
[----:B------:R-:W-:Y:S05]  /*0500*/  @P1 BRA `(.L_x_3) ;  /* 0xfffffffc00001947 */ /* 0x000fea000383ffff */
[----:B------:R-:W-:Y:S01]  /*0510*/  BAR.SYNC.DEFER_BLOCKING 0x0 ;  /* 0x0000000000007b1d */ /* 0x000fe20000010000 */
[----:B------:R-:W-:-:S05]  /*0520*/  SHF.L.U32 R12, R0, 0x9, RZ ;  /* 0x00000009000c7819 */ /* 0x000fca00000006ff */
[----:B------:R-:W-:Y:S01]  /*0530*/  UMOV UR5, 0x2 ;  /* 0x0000000200057882 */ /* 0x000fe20000000000 */
[----:B------:R-:W-:Y:S01]  /*0540*/  UMOV UR4, URZ ;  /* 0x000000ff00047c82 */ /* 0x000fe20008000000 */
[----:B------:R-:W-:-:S05]  /*0550*/  UMOV UR8, 0x1 ;  /* 0x0000000100087882 */ /* 0x000fca0000000000 */
.L_x_8:
[----:B------:R-:W-:-:S09]  /*0560*/  UISETP.GE.AND UP0, UPT, UR5, 0x2, UPT ;  /* 0x000000020500788c */ /* 0x000fd2000bf06270 */
[----:B0-----:R-:W-:Y:S05]  /*0570*/  BRA.U !UP0, `(.L_x_4) ;  /* 0x0000000108807547 */ /* 0x001fea000b800000 */
[----:B------:R-:W-:Y:S01]  /*0580*/  IMAD.MOV.U32 R13, RZ, RZ, 0x1 ;  /* 0x00000001ff0d7424 */ /* 0x000fe200078e00ff */
[----:B------:R-:W2:Y:S01]  /*0590*/  LDCU.64 UR6, c[0x0][0x3a0] ;  /* 0x00007400ff0677ac */ /* 0x000ea20008000a00 */
[----:B------:R-:W3:Y:S05]  /*05a0*/  LDCU.128 UR12, c[0x0][0x380] ;  /* 0x00007000ff0c77ac */ /* 0x000eea0008000c00 */
.L_x_7:
[----:B0-----:R-:W-:Y:S01]  /*05b0*/  IMAD.IADD R7, R13, 0x1, R5 ;  /* 0x000000010d077824 */ /* 0x001fe200078e0205 */
[----:B------:R-:W-:Y:S01]  /*05c0*/  BSSY.RECONVERGENT B0, `(.L_x_5) ;  /* 0x000001a000007945 */ /* 0x000fe20003800200 */
[----:B------:R-:W-:-:S03]  /*05d0*/  IMAD.IADD R13, R4, 0x1, R13 ;  /* 0x00000001040d7824 */ /* 0x000fc600078e020d */
[----:B------:R-:W-:Y:S02]  /*05e0*/  ISETP.GE.U32.AND P1, PT, R7, UR5, PT ;  /* 0x0000000507007c0c */ /* 0x000fe4000bf26070 */
[----:B------:R-:W-:-:S11]  /*05f0*/  ISETP.GE.AND P0, PT, R13, UR5, PT ;  /* 0x000000050d007c0c */ /* 0x000fd6000bf06270 */
[----:B------:R-:W-:Y:S05]  /*0600*/  @P1 BRA `(.L_x_6) ;  /* 0x0000000000541947 */ /* 0x000fea0003800000 */
[----:B------:R-:W-:-:S04]  /*0610*/  IADD3 R7, PT, PT, R7, UR4, RZ ;  /* 0x0000000407077c10 */ /* 0x000fc8000fffe0ff */
[C---:B------:R-:W-:Y:S02]  /*0620*/  IADD3 R6, PT, PT, -R7.reuse, UR8, RZ ;  /* 0x0000000807067c10 */ /* 0x040fe4000fffe1ff */
[--C-:B------:R-:W-:Y:S02]  /*0630*/  SHF.R.S32.HI R11, RZ, 0x1f, R7.reuse ;  /* 0x0000001fff0b7819 */ /* 0x100fe40000011407 */
[----:B---3--:R-:W-:Y:S01]  /*0640*/  IADD3 R10, P3, P4, R7, UR14, R12 ;  /* 0x0000000e070a7c10 */ /* 0x008fe2000fc7e00c */
[C---:B------:R-:W-:Y:S01]  /*0650*/  IMAD R7, R6.reuse, 0x201, R7 ;  /* 0x0000020106077824 */ /* 0x040fe200078e0207 */
[----:B------:R-:W-:Y:S02]  /*0660*/  SHF.R.S32.HI R9, RZ, 0x1f, R6 ;  /* 0x0000001fff097819 */ /* 0x000fe40000011406 */
[----:B------:R-:W-:Y:S02]  /*0670*/  IADD3 R8, P1, P2, R6, UR12, R12 ;  /* 0x0000000c06087c10 */ /* 0x000fe4000fa3e00c */
[----:B------:R-:W-:-:S02]  /*0680*/  IADD3.X R11, PT, PT, R11, UR15, RZ, P3, P4 ;  /* 0x0000000f0b0b7c10 */ /* 0x000fc40009fe84ff */
[----:B------:R-:W-:-:S04]  /*0690*/  IADD3.X R9, PT, PT, R9, UR13, RZ, P1, P2 ;  /* 0x0000000d09097c10 */ /* 0x000fc80008fe44ff */
[----:B-1----:R-:W3:Y:S04]  /*06a0*/  LDG.E.U8 R11, desc[UR10][R10.64+-0x1] ;  /* 0xffffff0a0a0b7981 */ /* 0x002ee8000c1e1100 */
[----:B------:R-:W3:Y:S01]  /*06b0*/  LDG.E.U8 R8, desc[UR10][R8.64] ;  /* 0x0000000a08087981 */ /* 0x000ee2000c1e1100 */
[----:B------:R-:W-:-:S05]  /*06c0*/  IMAD.WIDE R6, R7, 0x4, R2 ;  /* 0x0000000407067825 */ /* 0x000fca00078e0202 */
[----:B------:R-:W4:Y:S04]  /*06d0*/  LDG.E R14, desc[UR10][R6.64+-0x4] ;  /* 0xfffffc0a060e7981 */ /* 0x000f28000c1e1900 */
[----:B------:R-:W2:Y:S04]  /*06e0*/  LDG.E R16, desc[UR10][R6.64] ;  /* 0x0000000a06107981 */ /* 0x000ea8000c1e1900 */
[----:B------:R-:W5:Y:S01]  /*06f0*/  LDG.E R17, desc[UR10][R6.64+0x800] ;  /* 0x0008000a06117981 */ /* 0x000f62000c1e1900 */
[----:B---3--:R-:W-:Y:S01]  /*0700*/  ISETP.NE.AND P1, PT, R8, R11, PT ;  /* 0x0000000b0800720c */ /* 0x008fe20003f25270 */
[----:B----4-:R-:W-:-:S12]  /*0710*/  VIADD R15, R14, 0x1 ;  /* 0x000000010e0f7836 */ /* 0x010fd80000000000 */
[----:B------:R-:W-:-:S05]  /*0720*/  @P1 IMAD.MOV R15, RZ, RZ, R14 ;  /* 0x000000ffff0f1224 */ /* 0x000fca00078e020e */
[----:B--2---:R-:W-:-:S04]  /*0730*/  VIADDMNMX R16, R16, UR7, R15, !PT ;  /* 0x0000000710107c46 */ /* 0x004fc8000f80010f */
[----:B-----5:R-:W-:-:S05]  /*0740*/  VIADDMNMX.RELU R17, R17, UR6, R16, !PT ;  /* 0x0000000611117c46 */ /* 0x020fca000f801110 */
[----:B------:R0:W-:Y:S02]  /*0750*/  STG.E desc[UR10][R6.64+0x804], R17 ;  /* 0x0008041106007986 */ /* 0x0001e4000c10190a */
.L_x_6:
[----:B-123--:R-:W-:Y:S05]  /*0760*/  BSYNC.RECONVERGENT B0 ;  /* 0x0000000000007941 */ /* 0x00efea0003800200 */
.L_x_5:
[----:B------:R-:W-:Y:S05]  /*0770*/  @!P0 BRA `(.L_x_7) ;  /* 0xfffffffc008c8947 */ /* 0x000fea000383ffff */
.L_x_4:
[----:B------:R-:W-:Y:S01]  /*0780*/  UISETP.GT.U32.AND UP0, UPT, UR8, 0x1ff, UPT ;  /* 0x000001ff0800788c */ /* 0x000fe2000bf04070 */
[----:B------:R-:W-:Y:S01]  /*0790*/  BAR.SYNC.DEFER_BLOCKING 0x0 ;  /* 0x0000000000007b1d */ /* 0x000fe20000010000 */
[----:B------:R-:W-:Y:S02]  /*07a0*/  UIADD3 UR8, UPT, UPT, UR8, 0x1, URZ ;  /* 0x0000000108087890 */ /* 0x000fe4000fffe0ff */
[----:B------:R-:W-:Y:S02]  /*07b0*/  UIADD3 UR6, UPT, UPT, UR5, -0x1, URZ ;  /* 0xffffffff05067890 */ /* 0x000fe4000fffe0ff */
[----:B------:R-:W-:-:S05]  /*07c0*/  UIADD3 UR7, UPT, UPT, UR4, 0x1, URZ ;  /* 0x0000000104077890 */ /* 0x000fca000fffe0ff */
[----:B------:R-:W-:Y:S02]  /*07d0*/  @!UP0 UIADD3 UR6, UPT, UPT, UR5, 0x1, URZ ;  /* 0x0000000105068890 */ /* 0x000fe4000fffe0ff */
[----:B------:R-:W-:Y:S02]  /*07e0*/  @!UP0 UIADD3 UR7, UPT, UPT, UR4, URZ, URZ ;  /* 0x000000ff04078290 */ /* 0x000fe4000fffe0ff */
[----:B------:R-:W-:-:S03]  /*07f0*/  UISETP.NE.AND UP0, UPT, UR8, 0x401, UPT ;  /* 0x000004010800788c */ /* 0x000fc6000bf05270 */
[----:B------:R-:W-:Y:S02]  /*0800*/  UMOV UR5, UR6 ;  /* 0x0000000600057c82 */ /* 0x000fe40008000000 */
[----:B------:R-:W-:-:S04]  /*0810*/  UMOV UR4, UR7 ;  /* 0x0000000700047c82 */ /* 0x000fc80008000000 */
[----:B------:R-:W-:Y:S05]  /*0820*/  BRA.U UP0, `(.L_x_8) ;  /* 0xfffffffd004c7547 */ /* 0x000fea000b83ffff */
[----:B------:R-:W-:Y:S01]  /*0830*/  BAR.SYNC.DEFER_BLOCKING 0x0 ;  /* 0x0000000000007b1d */ /* 0x000fe20000010000 */
[----:B------:R-:W-:-:S05]  /*0840*/  ISETP.NE.AND P0, PT, R5, RZ, PT ;  /* 0x000000ff0500720c */ /* 0x000fca0003f05270 */
[----:B------:R-:W-:Y:S08]  /*0850*/  BSSY.RECONVERGENT B0, `(.L_x_9) ;  /* 0x0000006000007945 */ /* 0x000ff00003800200 */
[----:B------:R-:W-:Y:S05]  /*0860*/  @P0 BRA `(.L_x_10) ;  /* 0x0000000000100947 */ /* 0x000fea0003800000 */
[----:B-1----:R-:W2:Y:S01]  /*0870*/  LDG.E R3, desc[UR10][R2.64+0x101000] ;  /* 0x1010000a02037981 */ /* 0x002ea2000c1e1900 */
[----:B------:R-:W1:Y:S02]  /*0880*/  LDC.64 R4, c[0x0][0x398] ;  /* 0x0000e600ff047b82 */ /* 0x000e640000000a00 */
[----:B-1----:R-:W-:-:S05]  /*0890*/  IMAD.WIDE.U32 R4, R0, 0x4, R4 ;  /* 0x0000000400047825 */ /* 0x002fca00078e0004 */
[----:B--2---:R2:W-:Y:S02]  /*08a0*/  STG.E desc[UR10][R4.64], R3 ;  /* 0x0000000304007986 */ /* 0x0045e4000c10190a */
.L_x_10:
[----:B-1----:R-:W-:Y:S05]  /*08b0*/  BSYNC.RECONVERGENT B0 ;  /* 0x0000000000007941 */ /* 0x002fea0003800200 */
.L_x_9:
[----:B------:R-:W-:Y:S06]  /*08c0*/  BAR.SYNC.DEFER_BLOCKING 0x0 ;  /* 0x0000000000007b1d */ /* 0x000fec0000010000 */
[----:B------:R-:W-:Y:S05]  /*08d0*/  EXIT ;  /* 0x000000000000794d */ /* 0x000fea0003800000 */
        .weak           $__internal_0_$__cuda_sm20_div_u16
        .type           $__internal_0_$__cuda_sm20_div_u16,@function
        .size           $__internal_0_$__cuda_sm20_div_u16,(.L_x_12 - $__internal_0_$__cuda_sm20_div_u16)
$__internal_0_$__cuda_sm20_div_u16:
[----:B------:R-:W0:Y:S01]  /*08e0*/  I2F.U16 R5, R6 ;  /* 0x0000000600057306 */ /* 0x000e220000101000 */
[----:B------:R-:W-:Y:S01]  /*08f0*/  HFMA2 R7, -RZ, RZ, 15, 0 ;  /* 0x4b800000ff077431 */ /* 0x000fe200000001ff */
[C---:B0-----:R-:W-:Y:S02]  /*0900*/  FSETP.GEU.AND P1, PT, |R5|.reuse, 1.175494350822287508e-38, PT ;  /* 0x008000000500780b */ /* 0x041fe40003f2e200 */
[----:B------:R-:W-:Y:S02]  /*0910*/  FSETP.GT.AND P0, PT, |R5|, 8.50705917302346158658e+37, PT ;  /* 0x7e8000000500780b */ /* 0x000fe40003f04200 */
[----:B------:R-:W-:-:S04]  /*0920*/  FSEL R7, R7, 1, !P1 ;  /* 0x3f80000007077808 */ /* 0x000fc80004800000 */
[----:B------:R-:W-:Y:S01]  /*0930*/  FSEL R8, R7, 0.25, !P0 ;  /* 0x3e80000007087808 */ /* 0x000fe20004000000 */
[----:B------:R-:W-:Y:S01]  /*0940*/  IMAD.MOV.U32 R7, RZ, RZ, 0x0 ;  /* 0x00000000ff077424 */ /* 0x000fe200078e00ff */
[----:B------:R-:W-:Y:S02]  /*0950*/  ISETP.NE.U32.AND P0, PT, R6, RZ, PT ;  /* 0x000000ff0600720c */ /* 0x000fe40003f05070 */
[----:B------:R-:W-:Y:S01]  /*0960*/  MOV R6, R10 ;  /* 0x0000000a00067202 */ /* 0x000fe20000000f00 */
[----:B------:R-:W-:Y:S01]  /*0970*/  FMUL R9, R5, R8 ;  /* 0x0000000805097220 */ /* 0x000fe20000400000 */
[----:B------:R-:W-:-:S05]  /*0980*/  I2FP.F32.U32.RZ R5, 0x200 ;  /* 0x0000020000057845 */ /* 0x000fca000020d000 */
[----:B------:R-:W0:Y:S02]  /*0990*/  MUFU.RCP R9, R9 ;  /* 0x0000000900097308 */ /* 0x000e240000001000 */
[----:B0-----:R-:W-:-:S04]  /*09a0*/  FMUL R8, R8, R9 ;  /* 0x0000000908087220 */ /* 0x001fc80000400000 */
[----:B------:R-:W-:-:S04]  /*09b0*/  VIADD R8, R8, 0x2 ;  /* 0x0000000208087836 */ /* 0x000fc80000000000 */
[----:B------:R-:W-:-:S06]  /*09c0*/  FMUL.RZ R5, R5, R8 ;  /* 0x0000000805057220 */ /* 0x000fcc000040c000 */
[----:B------:R-:W0:Y:S02]  /*09d0*/  F2I.U32.TRUNC.NTZ R5, R5 ;  /* 0x0000000500057305 */ /* 0x000e24000020f000 */
[----:B0-----:R-:W-:Y:S01]  /*09e0*/  LOP3.LUT R8, R5, 0xffff, RZ, 0xc0, !PT ;  /* 0x0000ffff05087812 */ /* 0x001fe200078ec0ff */
[----:B------:R-:W-:Y:S01]  /*09f0*/  @!P0 IMAD.MOV.U32 R8, RZ, RZ, -0x1 ;  /* 0xffffffffff088424 */ /* 0x000fe200078e00ff */
[----:B------:R-:W-:Y:S06]  /*0a00*/  RET.REL.NODEC R6 `(_Z13smithwatermanPcS_PiS0_ii) ;  /* 0xfffffff4067c7950 */ /* 0x000fec0003c3ffff */
.L_x_11:
[----:B------:R-:W-:-:S00]  /*0a10*/  BRA `(.L_x_11) ;  /* 0xfffffffc00fc7947 */ /* 0x000fc0000383ffff */
[----:B------:R-:W-:-:S00]  /*0a20*/  NOP ;  /* 0x0000000000007918 */ /* 0x000fc00000000000 */
        /* <DEDUP_REMOVED lines=13> */
.L_x_12:


//--------------------- .nv.shared.reserved.0     --------------------------
	.section	.nv.shared.reserved.0,"aw",@nobits
	.weak		__nv_reservedSMEM_offset_0_alias
	.size		__nv_reservedSMEM_offset_0_alias, 0, 64
	.other		__nv_reservedSMEM_offset_0_alias,@"STO_CUDA_RESERVED_SHARED STV_DEFAULT"
__nv_reservedSMEM_offset_0_alias:
	.zero		0
	.zero		64


//--------------------- .nv.constant0._Z13smithwatermanPcS_PiS0_ii --------------------------
	.section	.nv.constant0._Z13smithwatermanPcS_PiS0_ii,"a",@progbits
	.sectionflags	@""
	.align	4
.nv.constant0._Z13smithwatermanPcS_PiS0_ii:
	.zero		936


//--------------------- SYMBOLS --------------------------

	.type		.nv.reservedSmem.offset0,@object
	.size		.nv.reservedSmem.offset0,0x4
